//
// Generated by NVIDIA NVVM Compiler
//
// Compiler Build ID: CL-36424714
// Cuda compilation tools, release 13.0, V13.0.88
// Based on NVVM 20.0.0
//

.version 9.0
.target sm_100
.address_size 64

	// .globl	radix_histogram
// _ZZ15radix_histogramE10local_hist has been demoted
// _ZZ13radix_scatterE12local_offset has been demoted
.extern .shared .align 16 .b8 temp[];

.visible .entry radix_histogram(
	.param .u64 .ptr .align 1 radix_histogram_param_0,
	.param .u64 .ptr .align 1 radix_histogram_param_1,
	.param .u32 radix_histogram_param_2,
	.param .u32 radix_histogram_param_3
)
{
	.reg .pred 	%p<4>;
	.reg .b32 	%r<21>;
	.reg .b64 	%rd<9>;
	// demoted variable
	.shared .align 4 .b8 _ZZ15radix_histogramE10local_hist[64];
	ld.param.u64 	%rd1, [radix_histogram_param_0];
	ld.param.u64 	%rd2, [radix_histogram_param_1];
	ld.param.u32 	%r5, [radix_histogram_param_2];
	ld.param.u32 	%r6, [radix_histogram_param_3];
	mov.u32 	%r1, %tid.x;
	mov.u32 	%r2, %ctaid.x;
	mov.u32 	%r7, %ntid.x;
	mad.lo.s32 	%r3, %r2, %r7, %r1;
	setp.gt.u32 	%p1, %r1, 15;
	shl.b32 	%r8, %r1, 2;
	mov.u32 	%r9, _ZZ15radix_histogramE10local_hist;
	add.s32 	%r4, %r9, %r8;
	@%p1 bra 	$L__BB0_2;
	mov.b32 	%r10, 0;
	st.shared.u32 	[%r4], %r10;
$L__BB0_2:
	bar.sync 	0;
	setp.ge.s32 	%p2, %r3, %r5;
	@%p2 bra 	$L__BB0_4;
	cvta.to.global.u64 	%rd3, %rd1;
	mul.wide.s32 	%rd4, %r3, 4;
	add.s64 	%rd5, %rd3, %rd4;
	ld.global.u32 	%r11, [%rd5];
	shr.u32 	%r12, %r11, %r6;
	shl.b32 	%r13, %r12, 2;
	and.b32  	%r14, %r13, 60;
	add.s32 	%r16, %r9, %r14;
	atom.shared.add.u32 	%r17, [%r16], 1;
$L__BB0_4:
	setp.gt.u32 	%p3, %r1, 15;
	bar.sync 	0;
	@%p3 bra 	$L__BB0_6;
	mov.u32 	%r18, %nctaid.x;
	ld.shared.u32 	%r19, [%r4];
	mad.lo.s32 	%r20, %r1, %r18, %r2;
	cvta.to.global.u64 	%rd6, %rd2;
	mul.wide.u32 	%rd7, %r20, 4;
	add.s64 	%rd8, %rd6, %rd7;
	st.global.u32 	[%rd8], %r19;
$L__BB0_6:
	ret;

}
	// .globl	radix_prefix_sum
.visible .entry radix_prefix_sum(
	.param .u64 .ptr .align 1 radix_prefix_sum_param_0,
	.param .u32 radix_prefix_sum_param_1
)
{
	.reg .pred 	%p<12>;
	.reg .b32 	%r<58>;
	.reg .b64 	%rd<5>;

	ld.param.u64 	%rd2, [radix_prefix_sum_param_0];
	ld.param.u32 	%r19, [radix_prefix_sum_param_1];
	cvta.to.global.u64 	%rd3, %rd2;
	mov.u32 	%r1, %tid.x;
	shl.b32 	%r2, %r1, 1;
	setp.ge.s32 	%p1, %r2, %r19;
	mul.wide.u32 	%rd4, %r2, 4;
	add.s64 	%rd1, %rd3, %rd4;
	mov.b32 	%r51, 0;
	@%p1 bra 	$L__BB1_2;
	ld.global.u32 	%r51, [%rd1];
$L__BB1_2:
	shl.b32 	%r22, %r1, 3;
	mov.u32 	%r23, temp;
	add.s32 	%r5, %r23, %r22;
	st.shared.u32 	[%r5], %r51;
	add.s32 	%r6, %r2, 1;
	setp.ge.s32 	%p2, %r6, %r19;
	mov.b32 	%r52, 0;
	@%p2 bra 	$L__BB1_4;
	ld.global.u32 	%r52, [%rd1+4];
$L__BB1_4:
	st.shared.u32 	[%r5+4], %r52;
	shr.s32 	%r53, %r19, 1;
	setp.lt.s32 	%p3, %r53, 1;
	mov.b32 	%r55, 1;
	@%p3 bra 	$L__BB1_9;
	mov.b32 	%r55, 1;
$L__BB1_6:
	bar.sync 	0;
	setp.ge.s32 	%p4, %r1, %r53;
	@%p4 bra 	$L__BB1_8;
	mul.lo.s32 	%r26, %r55, %r6;
	shl.b32 	%r27, %r26, 2;
	add.s32 	%r29, %r23, %r27;
	ld.shared.u32 	%r30, [%r29+-4];
	shl.b32 	%r31, %r55, 2;
	add.s32 	%r32, %r29, %r31;
	ld.shared.u32 	%r33, [%r32+-4];
	add.s32 	%r34, %r33, %r30;
	st.shared.u32 	[%r32+-4], %r34;
$L__BB1_8:
	shl.b32 	%r55, %r55, 1;
	shr.u32 	%r13, %r53, 1;
	setp.gt.u32 	%p5, %r53, 1;
	mov.u32 	%r53, %r13;
	@%p5 bra 	$L__BB1_6;
$L__BB1_9:
	setp.ne.s32 	%p6, %r1, 0;
	@%p6 bra 	$L__BB1_11;
	shl.b32 	%r35, %r19, 2;
	add.s32 	%r37, %r23, %r35;
	mov.b32 	%r38, 0;
	st.shared.u32 	[%r37+-4], %r38;
$L__BB1_11:
	setp.lt.s32 	%p7, %r19, 2;
	@%p7 bra 	$L__BB1_16;
	mov.b32 	%r56, 1;
$L__BB1_13:
	shr.u32 	%r55, %r55, 1;
	bar.sync 	0;
	setp.ge.u32 	%p8, %r1, %r56;
	@%p8 bra 	$L__BB1_15;
	mul.lo.s32 	%r40, %r55, %r6;
	shl.b32 	%r41, %r40, 2;
	add.s32 	%r43, %r23, %r41;
	ld.shared.u32 	%r44, [%r43+-4];
	shl.b32 	%r45, %r55, 2;
	add.s32 	%r46, %r43, %r45;
	ld.shared.u32 	%r47, [%r46+-4];
	st.shared.u32 	[%r43+-4], %r47;
	add.s32 	%r48, %r47, %r44;
	st.shared.u32 	[%r46+-4], %r48;
$L__BB1_15:
	shl.b32 	%r56, %r56, 1;
	setp.lt.s32 	%p9, %r56, %r19;
	@%p9 bra 	$L__BB1_13;
$L__BB1_16:
	setp.ge.s32 	%p10, %r2, %r19;
	bar.sync 	0;
	@%p10 bra 	$L__BB1_18;
	ld.shared.u32 	%r49, [%r5];
	st.global.u32 	[%rd1], %r49;
$L__BB1_18:
	setp.ge.s32 	%p11, %r6, %r19;
	@%p11 bra 	$L__BB1_20;
	ld.shared.u32 	%r50, [%r5+4];
	st.global.u32 	[%rd1+4], %r50;
$L__BB1_20:
	ret;

}
	// .globl	radix_scatter
.visible .entry radix_scatter(
	.param .u64 .ptr .align 1 radix_scatter_param_0,
	.param .u64 .ptr .align 1 radix_scatter_param_1,
	.param .u64 .ptr .align 1 radix_scatter_param_2,
	.param .u32 radix_scatter_param_3,
	.param .u32 radix_scatter_param_4
)
{
	.reg .pred 	%p<3>;
	.reg .b32 	%r<20>;
	.reg .b64 	%rd<13>;
	// demoted variable
	.shared .align 4 .b8 _ZZ13radix_scatterE12local_offset[64];
	ld.param.u64 	%rd1, [radix_scatter_param_0];
	ld.param.u64 	%rd2, [radix_scatter_param_1];
	ld.param.u64 	%rd3, [radix_scatter_param_2];
	ld.param.u32 	%r4, [radix_scatter_param_3];
	ld.param.u32 	%r5, [radix_scatter_param_4];
	mov.u32 	%r1, %tid.x;
	mov.u32 	%r2, %ctaid.x;
	mov.u32 	%r6, %ntid.x;
	mad.lo.s32 	%r3, %r2, %r6, %r1;
	setp.gt.u32 	%p1, %r1, 15;
	@%p1 bra 	$L__BB2_2;
	cvta.to.global.u64 	%rd4, %rd3;
	mov.u32 	%r7, %nctaid.x;
	mad.lo.s32 	%r8, %r1, %r7, %r2;
	mul.wide.u32 	%rd5, %r8, 4;
	add.s64 	%rd6, %rd4, %rd5;
	ld.global.u32 	%r9, [%rd6];
	shl.b32 	%r10, %r1, 2;
	mov.u32 	%r11, _ZZ13radix_scatterE12local_offset;
	add.s32 	%r12, %r11, %r10;
	st.shared.u32 	[%r12], %r9;
$L__BB2_2:
	bar.sync 	0;
	setp.ge.s32 	%p2, %r3, %r4;
	@%p2 bra 	$L__BB2_4;
	cvta.to.global.u64 	%rd7, %rd1;
	mul.wide.s32 	%rd8, %r3, 4;
	add.s64 	%rd9, %rd7, %rd8;
	ld.global.u32 	%r13, [%rd9];
	shr.u32 	%r14, %r13, %r5;
	shl.b32 	%r15, %r14, 2;
	and.b32  	%r16, %r15, 60;
	mov.u32 	%r17, _ZZ13radix_scatterE12local_offset;
	add.s32 	%r18, %r17, %r16;
	atom.shared.add.u32 	%r19, [%r18], 1;
	cvta.to.global.u64 	%rd10, %rd2;
	mul.wide.u32 	%rd11, %r19, 4;
	add.s64 	%rd12, %rd10, %rd11;
	st.global.u32 	[%rd12], %r13;
$L__BB2_4:
	ret;

}


// ===== COMPILED SASS (sm_100) =====

	.target	sm_100

	.elftype	@"ET_EXEC"


//--------------------- .note.nv.tkinfo           --------------------------
	.section	.note.nv.tkinfo,"",@"SHT_NOTE"
	.sectionflags	@"SHF_NOTE_NV_TKINFO"
	.tkinfo
        /*0018*/ 	.word	0x00000002
        /*0030*/ 	.string	""
        /*0030*/ 	.string	"ptxas"
        /*0030*/ 	.string	"Cuda compilation tools, release 13.0, V13.0.88"
        /*0030*/ 	.string	"Build cuda_13.0.r13.0/compiler.36424714_0"
        /*0030*/ 	.string	"-arch sm_100 -m 64 "



//--------------------- .note.nv.cuinfo           --------------------------
	.section	.note.nv.cuinfo,"",@"SHT_NOTE"
	.sectionflags	@"SHF_NOTE_NV_CUINFO"
        /*0018*/ 	.short	0x0002
        /*001a*/ 	.short	0x0064
        /*001c*/ 	.short	0x0082
	.zero		2


//--------------------- .nv.info                  --------------------------
	.section	.nv.info,"",@"SHT_CUDA_INFO"
	.align	4


	//----- nvinfo : EIATTR_REGCOUNT
	.align		4
        /*0000*/ 	.byte	0x04, 0x2f
        /*0002*/ 	.short	(.L_1 - .L_0)
	.align		4
.L_0:
        /*0004*/ 	.word	index@(radix_histogram)
        /*0008*/ 	.word	0x0000000a


	//----- nvinfo : EIATTR_FRAME_SIZE
	.align		4
.L_1:
        /*000c*/ 	.byte	0x04, 0x11
        /*000e*/ 	.short	(.L_3 - .L_2)
	.align		4
.L_2:
        /*0010*/ 	.word	index@(radix_histogram)
        /*0014*/ 	.word	0x00000000


	//----- nvinfo : EIATTR_REGCOUNT
	.align		4
.L_3:
        /*0018*/ 	.byte	0x04, 0x2f
        /*001a*/ 	.short	(.L_5 - .L_4)
	.align		4
.L_4:
        /*001c*/ 	.word	index@(radix_prefix_sum)
        /*0020*/ 	.word	0x00000010


	//----- nvinfo : EIATTR_FRAME_SIZE
	.align		4
.L_5:
        /*0024*/ 	.byte	0x04, 0x11
        /*0026*/ 	.short	(.L_7 - .L_6)
	.align		4
.L_6:
        /*0028*/ 	.word	index@(radix_prefix_sum)
        /*002c*/ 	.word	0x00000000


	//----- nvinfo : EIATTR_REGCOUNT
	.align		4
.L_7:
        /*0030*/ 	.byte	0x04, 0x2f
        /*0032*/ 	.short	(.L_9 - .L_8)
	.align		4
.L_8:
        /*0034*/ 	.word	index@(radix_scatter)
        /*0038*/ 	.word	0x0000000c


	//----- nvinfo : EIATTR_FRAME_SIZE
	.align		4
.L_9:
        /*003c*/ 	.byte	0x04, 0x11
        /*003e*/ 	.short	(.L_11 - .L_10)
	.align		4
.L_10:
        /*0040*/ 	.word	index@(radix_scatter)
        /*0044*/ 	.word	0x00000000


	//----- nvinfo : EIATTR_MIN_STACK_SIZE
	.align		4
.L_11:
        /*0048*/ 	.byte	0x04, 0x12
        /*004a*/ 	.short	(.L_13 - .L_12)
	.align		4
.L_12:
        /*004c*/ 	.word	index@(radix_scatter)
        /*0050*/ 	.word	0x00000000


	//----- nvinfo : EIATTR_MIN_STACK_SIZE
	.align		4
.L_13:
        /*0054*/ 	.byte	0x04, 0x12
        /*0056*/ 	.short	(.L_15 - .L_14)
	.align		4
.L_14:
        /*0058*/ 	.word	index@(radix_prefix_sum)
        /*005c*/ 	.word	0x00000000


	//----- nvinfo : EIATTR_MIN_STACK_SIZE
	.align		4
.L_15:
        /*0060*/ 	.byte	0x04, 0x12
        /*0062*/ 	.short	(.L_17 - .L_16)
	.align		4
.L_16:
        /*0064*/ 	.word	index@(radix_histogram)
        /*0068*/ 	.word	0x00000000
.L_17:


//--------------------- .nv.compat                --------------------------
	.section	.nv.compat,"",@"SHT_CUDA_COMPAT_INFO"
	.align	4
        /*0000*/ 	.byte	0x02, 0x09, 0x00, 0x00, 0x02, 0x02, 0x01, 0x00, 0x02, 0x05, 0x05, 0x00, 0x03, 0x07, 0x01, 0x01
        /*0010*/ 	.byte	0x02, 0x03, 0x00, 0x00, 0x02, 0x06, 0x01, 0x00, 0x04, 0x0b, 0x08, 0x00, 0x09, 0x00, 0x00, 0x00
        /*0020*/ 	.byte	0x00, 0x00, 0x00, 0x00


//--------------------- .nv.info.radix_scatter    --------------------------
	.section	.nv.info.radix_scatter,"",@"SHT_CUDA_INFO"
	.sectionflags	@""
	.align	4


	//----- nvinfo : EIATTR_CUDA_API_VERSION
	.align		4
        /*0000*/ 	.byte	0x04, 0x37
        /*0002*/ 	.short	(.L_19 - .L_18)
.L_18:
        /*0004*/ 	.word	0x00000082


	//----- nvinfo : EIATTR_KPARAM_INFO
	.align		4
.L_19:
        /*0008*/ 	.byte	0x04, 0x17
        /*000a*/ 	.short	(.L_21 - .L_20)
.L_20:
        /*000c*/ 	.word	0x00000000
        /*0010*/ 	.short	0x0004
        /*0012*/ 	.short	0x001c
        /*0014*/ 	.byte	0x00, 0xf0, 0x11, 0x00


	//----- nvinfo : EIATTR_KPARAM_INFO
	.align		4
.L_21:
        /*0018*/ 	.byte	0x04, 0x17
        /*001a*/ 	.short	(.L_23 - .L_22)
.L_22:
        /*001c*/ 	.word	0x00000000
        /*0020*/ 	.short	0x0003
        /*0022*/ 	.short	0x0018
        /*0024*/ 	.byte	0x00, 0xf0, 0x11, 0x00


	//----- nvinfo : EIATTR_KPARAM_INFO
	.align		4
.L_23:
        /*0028*/ 	.byte	0x04, 0x17
        /*002a*/ 	.short	(.L_25 - .L_24)
.L_24:
        /*002c*/ 	.word	0x00000000
        /*0030*/ 	.short	0x0002
        /*0032*/ 	.short	0x0010
        /*0034*/ 	.byte	0x00, 0xf5, 0x21, 0x00


	//----- nvinfo : EIATTR_KPARAM_INFO
	.align		4
.L_25:
        /*0038*/ 	.byte	0x04, 0x17
        /*003a*/ 	.short	(.L_27 - .L_26)
.L_26:
        /*003c*/ 	.word	0x00000000
        /*0040*/ 	.short	0x0001
        /*0042*/ 	.short	0x0008
        /*0044*/ 	.byte	0x00, 0xf5, 0x21, 0x00


	//----- nvinfo : EIATTR_KPARAM_INFO
	.align		4
.L_27:
        /*0048*/ 	.byte	0x04, 0x17
        /*004a*/ 	.short	(.L_29 - .L_28)
.L_28:
        /*004c*/ 	.word	0x00000000
        /*0050*/ 	.short	0x0000
        /*0052*/ 	.short	0x0000
        /*0054*/ 	.byte	0x00, 0xf5, 0x21, 0x00


	//----- nvinfo : EIATTR_SPARSE_MMA_MASK
	.align		4
.L_29:
        /*0058*/ 	.byte	0x03, 0x50
        /*005a*/ 	.short	0x0000


	//----- nvinfo : EIATTR_MAXREG_COUNT
	.align		4
        /*005c*/ 	.byte	0x03, 0x1b
        /*005e*/ 	.short	0x00ff


	//----- nvinfo : EIATTR_NUM_BARRIERS
	.align		4
        /*0060*/ 	.byte	0x02, 0x4c
        /*0062*/ 	.byte	0x01
	.zero		1


	//----- nvinfo : EIATTR_MERCURY_ISA_VERSION
	.align		4
        /*0064*/ 	.byte	0x03, 0x5f
        /*0066*/ 	.short	0x0101


	//----- nvinfo : EIATTR_VRC_CTA_INIT_COUNT
	.align		4
        /*0068*/ 	.byte	0x02, 0x4a
	.zero		1
	.zero		1


	//----- nvinfo : EIATTR_EXIT_INSTR_OFFSETS
	.align		4
        /*006c*/ 	.byte	0x04, 0x1c
        /*006e*/ 	.short	(.L_31 - .L_30)


	//   ....[0]....
.L_30:
        /*0070*/ 	.word	0x00000170


	//   ....[1]....
        /*0074*/ 	.word	0x00000270


	//----- nvinfo : EIATTR_CRS_STACK_SIZE
	.align		4
.L_31:
        /*0078*/ 	.byte	0x04, 0x1e
        /*007a*/ 	.short	(.L_33 - .L_32)
.L_32:
        /*007c*/ 	.word	0x00000000


	//----- nvinfo : EIATTR_CBANK_PARAM_SIZE
	.align		4
.L_33:
        /*0080*/ 	.byte	0x03, 0x19
        /*0082*/ 	.short	0x0020


	//----- nvinfo : EIATTR_PARAM_CBANK
	.align		4
        /*0084*/ 	.byte	0x04, 0x0a
        /*0086*/ 	.short	(.L_35 - .L_34)
	.align		4
.L_34:
        /*0088*/ 	.word	index@(.nv.constant0.radix_scatter)
        /*008c*/ 	.short	0x0380
        /*008e*/ 	.short	0x0020


	//----- nvinfo : EIATTR_SW_WAR
	.align		4
.L_35:
        /*0090*/ 	.byte	0x04, 0x36
        /*0092*/ 	.short	(.L_37 - .L_36)
.L_36:
        /*0094*/ 	.word	0x00000008
.L_37:


//--------------------- .nv.info.radix_prefix_sum --------------------------
	.section	.nv.info.radix_prefix_sum,"",@"SHT_CUDA_INFO"
	.sectionflags	@""
	.align	4


	//----- nvinfo : EIATTR_CUDA_API_VERSION
	.align		4
        /*0000*/ 	.byte	0x04, 0x37
        /*0002*/ 	.short	(.L_39 - .L_38)
.L_38:
        /*0004*/ 	.word	0x00000082


	//----- nvinfo : EIATTR_KPARAM_INFO
	.align		4
.L_39:
        /*0008*/ 	.byte	0x04, 0x17
        /*000a*/ 	.short	(.L_41 - .L_40)
.L_40:
        /*000c*/ 	.word	0x00000000
        /*0010*/ 	.short	0x0001
        /*0012*/ 	.short	0x0008
        /*0014*/ 	.byte	0x00, 0xf0, 0x11, 0x00


	//----- nvinfo : EIATTR_KPARAM_INFO
	.align		4
.L_41:
        /*0018*/ 	.byte	0x04, 0x17
        /*001a*/ 	.short	(.L_43 - .L_42)
.L_42:
        /*001c*/ 	.word	0x00000000
        /*0020*/ 	.short	0x0000
        /*0022*/ 	.short	0x0000
        /*0024*/ 	.byte	0x00, 0xf5, 0x21, 0x00


	//----- nvinfo : EIATTR_SPARSE_MMA_MASK
	.align		4
.L_43:
        /*0028*/ 	.byte	0x03, 0x50
        /*002a*/ 	.short	0x0000


	//----- nvinfo : EIATTR_MAXREG_COUNT
	.align		4
        /*002c*/ 	.byte	0x03, 0x1b
        /*002e*/ 	.short	0x00ff


	//----- nvinfo : EIATTR_NUM_BARRIERS
	.align		4
        /*0030*/ 	.byte	0x02, 0x4c
        /*0032*/ 	.byte	0x01
	.zero		1


	//----- nvinfo : EIATTR_MERCURY_ISA_VERSION
	.align		4
        /*0034*/ 	.byte	0x03, 0x5f
        /*0036*/ 	.short	0x0101


	//----- nvinfo : EIATTR_VRC_CTA_INIT_COUNT
	.align		4
        /*0038*/ 	.byte	0x02, 0x4a
	.zero		1
	.zero		1


	//----- nvinfo : EIATTR_EXIT_INSTR_OFFSETS
	.align		4
        /*003c*/ 	.byte	0x04, 0x1c
        /*003e*/ 	.short	(.L_45 - .L_44)


	//   ....[0]....
.L_44:
        /*0040*/ 	.word	0x00000420


	//   ....[1]....
        /*0044*/ 	.word	0x00000450


	//----- nvinfo : EIATTR_CBANK_PARAM_SIZE
	.align		4
.L_45:
        /*0048*/ 	.byte	0x03, 0x19
        /*004a*/ 	.short	0x000c


	//----- nvinfo : EIATTR_PARAM_CBANK
	.align		4
        /*004c*/ 	.byte	0x04, 0x0a
        /*004e*/ 	.short	(.L_47 - .L_46)
	.align		4
.L_46:
        /*0050*/ 	.word	index@(.nv.constant0.radix_prefix_sum)
        /*0054*/ 	.short	0x0380
        /*0056*/ 	.short	0x000c


	//----- nvinfo : EIATTR_SW_WAR
	.align		4
.L_47:
        /*0058*/ 	.byte	0x04, 0x36
        /*005a*/ 	.short	(.L_49 - .L_48)
.L_48:
        /*005c*/ 	.word	0x00000008
.L_49:


//--------------------- .nv.info.radix_histogram  --------------------------
	.section	.nv.info.radix_histogram,"",@"SHT_CUDA_INFO"
	.sectionflags	@""
	.align	4


	//----- nvinfo : EIATTR_CUDA_API_VERSION
	.align		4
        /*0000*/ 	.byte	0x04, 0x37
        /*0002*/ 	.short	(.L_51 - .L_50)
.L_50:
        /*0004*/ 	.word	0x00000082


	//----- nvinfo : EIATTR_KPARAM_INFO
	.align		4
.L_51:
        /*0008*/ 	.byte	0x04, 0x17
        /*000a*/ 	.short	(.L_53 - .L_52)
.L_52:
        /*000c*/ 	.word	0x00000000
        /*0010*/ 	.short	0x0003
        /*0012*/ 	.short	0x0014
        /*0014*/ 	.byte	0x00, 0xf0, 0x11, 0x00


	//----- nvinfo : EIATTR_KPARAM_INFO
	.align		4
.L_53:
        /*0018*/ 	.byte	0x04, 0x17
        /*001a*/ 	.short	(.L_55 - .L_54)
.L_54:
        /*001c*/ 	.word	0x00000000
        /*0020*/ 	.short	0x0002
        /*0022*/ 	.short	0x0010
        /*0024*/ 	.byte	0x00, 0xf0, 0x11, 0x00


	//----- nvinfo : EIATTR_KPARAM_INFO
	.align		4
.L_55:
        /*0028*/ 	.byte	0x04, 0x17
        /*002a*/ 	.short	(.L_57 - .L_56)
.L_56:
        /*002c*/ 	.word	0x00000000
        /*0030*/ 	.short	0x0001
        /*0032*/ 	.short	0x0008
        /*0034*/ 	.byte	0x00, 0xf5, 0x21, 0x00


	//----- nvinfo : EIATTR_KPARAM_INFO
	.align		4
.L_57:
        /*0038*/ 	.byte	0x04, 0x17
        /*003a*/ 	.short	(.L_59 - .L_58)
.L_58:
        /*003c*/ 	.word	0x00000000
        /*0040*/ 	.short	0x0000
        /*0042*/ 	.short	0x0000
        /*0044*/ 	.byte	0x00, 0xf5, 0x21, 0x00


	//----- nvinfo : EIATTR_SPARSE_MMA_MASK
	.align		4
.L_59:
        /*0048*/ 	.byte	0x03, 0x50
        /*004a*/ 	.short	0x0000


	//----- nvinfo : EIATTR_MAXREG_COUNT
	.align		4
        /*004c*/ 	.byte	0x03, 0x1b
        /*004e*/ 	.short	0x00ff


	//----- nvinfo : EIATTR_NUM_BARRIERS
	.align		4
        /*0050*/ 	.byte	0x02, 0x4c
        /*0052*/ 	.byte	0x01
	.zero		1


	//----- nvinfo : EIATTR_MERCURY_ISA_VERSION
	.align		4
        /*0054*/ 	.byte	0x03, 0x5f
        /*0056*/ 	.short	0x0101


	//----- nvinfo : EIATTR_VRC_CTA_INIT_COUNT
	.align		4
        /*0058*/ 	.byte	0x02, 0x4a
	.zero		1
	.zero		1


	//----- nvinfo : EIATTR_EXIT_INSTR_OFFSETS
	.align		4
        /*005c*/ 	.byte	0x04, 0x1c
        /*005e*/ 	.short	(.L_61 - .L_60)


	//   ....[0]....
.L_60:
        /*0060*/ 	.word	0x000001b0


	//   ....[1]....
        /*0064*/ 	.word	0x00000220


	//----- nvinfo : EIATTR_CRS_STACK_SIZE
	.align		4
.L_61:
        /*0068*/ 	.byte	0x04, 0x1e
        /*006a*/ 	.short	(.L_63 - .L_62)
.L_62:
        /*006c*/ 	.word	0x00000000


	//----- nvinfo : EIATTR_CBANK_PARAM_SIZE
	.align		4
.L_63:
        /*0070*/ 	.byte	0x03, 0x19
        /*0072*/ 	.short	0x0018


	//----- nvinfo : EIATTR_PARAM_CBANK
	.align		4
        /*0074*/ 	.byte	0x04, 0x0a
        /*0076*/ 	.short	(.L_65 - .L_64)
	.align		4
.L_64:
        /*0078*/ 	.word	index@(.nv.constant0.radix_histogram)
        /*007c*/ 	.short	0x0380
        /*007e*/ 	.short	0x0018


	//----- nvinfo : EIATTR_SW_WAR
	.align		4
.L_65:
        /*0080*/ 	.byte	0x04, 0x36
        /*0082*/ 	.short	(.L_67 - .L_66)
.L_66:
        /*0084*/ 	.word	0x00000008
.L_67:


//--------------------- .nv.callgraph             --------------------------
	.section	.nv.callgraph,"",@"SHT_CUDA_CALLGRAPH"
	.align	4
	.sectionentsize	8
	.align		4
        /*0000*/ 	.word	0x00000000
	.align		4
        /*0004*/ 	.word	0xffffffff
	.align		4
        /*0008*/ 	.word	0x00000000
	.align		4
        /*000c*/ 	.word	0xfffffffe
	.align		4
        /*0010*/ 	.word	0x00000000
	.align		4
        /*0014*/ 	.word	0xfffffffd
	.align		4
        /*0018*/ 	.word	0x00000000
	.align		4
        /*001c*/ 	.word	0xfffffffc


//--------------------- .text.radix_scatter       --------------------------
	.section	.text.radix_scatter,"ax",@progbits
	.align	128
        .global         radix_scatter
        .type           radix_scatter,@function
        .size           radix_scatter,(.L_x_11 - radix_scatter)
        .other          radix_scatter,@"STO_CUDA_ENTRY STV_DEFAULT"
radix_scatter:
.text.radix_scatter:
[----:B------:R-:W-:Y:S01]  /*0000*/  LDC R1, c[0x0][0x37c] ;  /* 0x0000df00ff017b82 */ /* 0x000fe20000000800 */
[----:B------:R-:W0:Y:S07]  /*0010*/  S2R R0, SR_TID.X ;  /* 0x0000000000007919 */ /* 0x000e2e0000002100 */
[----:B------:R-:W1:Y:S01]  /*0020*/  LDC R7, c[0x0][0x360] ;  /* 0x0000d800ff077b82 */ /* 0x000e620000000800 */
[----:B------:R-:W2:Y:S01]  /*0030*/  LDCU.64 UR6, c[0x0][0x358] ;  /* 0x00006b00ff0677ac */ /* 0x000ea20008000a00 */
[----:B------:R-:W-:Y:S06]  /*0040*/  BSSY.RECONVERGENT B0, `(.L_x_0) ;  /* 0x000000e000007945 */ /* 0x000fec0003800200 */
[----:B------:R-:W3:Y:S01]  /*0050*/  S2UR UR8, SR_CTAID.X ;  /* 0x00000000000879c3 */ /* 0x000ee20000002500 */
[----:B0-----:R-:W-:-:S13]  /*0060*/  ISETP.GT.U32.AND P0, PT, R0, 0xf, PT ;  /* 0x0000000f0000780c */ /* 0x001fda0003f04070 */
[----:B--23--:R-:W-:Y:S05]  /*0070*/  @P0 BRA `(.L_x_1) ;  /* 0x0000000000280947 */ /* 0x00cfea0003800000 */
[----:B------:R-:W0:Y:S08]  /*0080*/  LDC R5, c[0x0][0x370] ;  /* 0x0000dc00ff057b82 */ /* 0x000e300000000800 */
[----:B------:R-:W2:Y:S01]  /*0090*/  LDC.64 R2, c[0x0][0x390] ;  /* 0x0000e400ff027b82 */ /* 0x000ea20000000a00 */
[----:B0-----:R-:W-:-:S04]  /*00a0*/  IMAD R5, R0, R5, UR8 ;  /* 0x0000000800057e24 */ /* 0x001fc8000f8e0205 */
[----:B--2---:R-:W-:-:S06]  /*00b0*/  IMAD.WIDE.U32 R2, R5, 0x4, R2 ;  /* 0x0000000405027825 */ /* 0x004fcc00078e0002 */
[----:B------:R-:W2:Y:S01]  /*00c0*/  LDG.E R2, desc[UR6][R2.64] ;  /* 0x0000000602027981 */ /* 0x000ea2000c1e1900 */
[----:B------:R-:W0:Y:S01]  /*00d0*/  S2UR UR5, SR_CgaCtaId ;  /* 0x00000000000579c3 */ /* 0x000e220000008800 */
[----:B------:R-:W-:Y:S02]  /*00e0*/  UMOV UR4, 0x400 ;  /* 0x0000040000047882 */ /* 0x000fe40000000000 */
[----:B0-----:R-:W-:-:S06]  /*00f0*/  ULEA UR4, UR5, UR4, 0x18 ;  /* 0x0000000405047291 */ /* 0x001fcc000f8ec0ff */
[----:B------:R-:W-:-:S05]  /*0100*/  LEA R5, R0, UR4, 0x2 ;  /* 0x0000000400057c11 */ /* 0x000fca000f8e10ff */
[----:B--2---:R0:W-:Y:S02]  /*0110*/  STS [R5], R2 ;  /* 0x0000000205007388 */ /* 0x0041e40000000800 */
.L_x_1:
[----:B------:R-:W-:Y:S05]  /*0120*/  BSYNC.RECONVERGENT B0 ;  /* 0x0000000000007941 */ /* 0x000fea0003800200 */
.L_x_0:
[----:B------:R-:W2:Y:S01]  /*0130*/  LDCU UR4, c[0x0][0x398] ;  /* 0x00007300ff0477ac */ /* 0x000ea20008000800 */
[----:B01----:R-:W-:Y:S01]  /*0140*/  IMAD R5, R7, UR8, R0 ;  /* 0x0000000807057c24 */ /* 0x003fe2000f8e0200 */
[----:B------:R-:W-:Y:S04]  /*0150*/  BAR.SYNC.DEFER_BLOCKING 0x0 ;  /* 0x0000000000007b1d */ /* 0x000fe80000010000 */
[----:B--2---:R-:W-:-:S13]  /*0160*/  ISETP.GE.AND P0, PT, R5, UR4, PT ;  /* 0x0000000405007c0c */ /* 0x004fda000bf06270 */
[----:B------:R-:W-:Y:S05]  /*0170*/  @P0 EXIT ;  /* 0x000000000000094d */ /* 0x000fea0003800000 */
[----:B------:R-:W0:Y:S01]  /*0180*/  LDC.64 R2, c[0x0][0x380] ;  /* 0x0000e000ff027b82 */ /* 0x000e220000000a00 */
[----:B------:R-:W1:Y:S01]  /*0190*/  LDCU UR4, c[0x0][0x39c] ;  /* 0x00007380ff0477ac */ /* 0x000e620008000800 */
[----:B0-----:R-:W-:-:S06]  /*01a0*/  IMAD.WIDE R2, R5, 0x4, R2 ;  /* 0x0000000405027825 */ /* 0x001fcc00078e0202 */
[----:B------:R-:W0:Y:S01]  /*01b0*/  S2UR UR5, SR_CgaCtaId ;  /* 0x00000000000579c3 */ /* 0x000e220000008800 */
[----:B------:R-:W1:Y:S01]  /*01c0*/  LDG.E R7, desc[UR6][R2.64] ;  /* 0x0000000602077981 */ /* 0x000e62000c1e1900 */
[----:B------:R-:W-:-:S06]  /*01d0*/  HFMA2 R9, -RZ, RZ, 0, 5.9604644775390625e-08 ;  /* 0x00000001ff097431 */ /* 0x000fcc00000001ff */
[----:B------:R-:W2:Y:S01]  /*01e0*/  LDC.64 R4, c[0x0][0x388] ;  /* 0x0000e200ff047b82 */ /* 0x000ea20000000a00 */
[----:B-1----:R-:W-:Y:S01]  /*01f0*/  SHF.R.U32.HI R0, RZ, UR4, R7 ;  /* 0x00000004ff007c19 */ /* 0x002fe20008011607 */
[----:B------:R-:W-:Y:S02]  /*0200*/  UMOV UR4, 0x400 ;  /* 0x0000040000047882 */ /* 0x000fe40000000000 */
[----:B0-----:R-:W-:Y:S01]  /*0210*/  ULEA UR4, UR5, UR4, 0x18 ;  /* 0x0000000405047291 */ /* 0x001fe2000f8ec0ff */
[----:B------:R-:W-:-:S04]  /*0220*/  SHF.L.U32 R0, R0, 0x2, RZ ;  /* 0x0000000200007819 */ /* 0x000fc800000006ff */
[----:B------:R-:W-:-:S05]  /*0230*/  LOP3.LUT R0, R0, 0x3c, RZ, 0xc0, !PT ;  /* 0x0000003c00007812 */ /* 0x000fca00078ec0ff */
[----:B------:R-:W2:Y:S02]  /*0240*/  ATOMS.ADD R9, [R0+UR4], R9 ;  /* 0x000000090009798c */ /* 0x000ea40008000004 */
[----:B--2---:R-:W-:-:S05]  /*0250*/  IMAD.WIDE.U32 R2, R9, 0x4, R4 ;  /* 0x0000000409027825 */ /* 0x004fca00078e0004 */
[----:B------:R-:W-:Y:S01]  /*0260*/  STG.E desc[UR6][R2.64], R7 ;  /* 0x0000000702007986 */ /* 0x000fe2000c101906 */
[----:B------:R-:W-:Y:S05]  /*0270*/  EXIT ;  /* 0x000000000000794d */ /* 0x000fea0003800000 */
.L_x_2:
[----:B------:R-:W-:-:S00]  /*0280*/  BRA `(.L_x_2) ;  /* 0xfffffffc00fc7947 */ /* 0x000fc0000383ffff */
[----:B------:R-:W-:-:S00]  /*0290*/  NOP ;  /* 0x0000000000007918 */ /* 0x000fc00000000000 */
        /* <DEDUP_REMOVED lines=14> */
.L_x_11:


//--------------------- .text.radix_prefix_sum    --------------------------
	.section	.text.radix_prefix_sum,"ax",@progbits
	.align	128
        .global         radix_prefix_sum
        .type           radix_prefix_sum,@function
        .size           radix_prefix_sum,(.L_x_12 - radix_prefix_sum)
        .other          radix_prefix_sum,@"STO_CUDA_ENTRY STV_DEFAULT"
radix_prefix_sum:
.text.radix_prefix_sum:
[----:B------:R-:W-:Y:S01]  /*0000*/  LDC R1, c[0x0][0x37c] ;  /* 0x0000df00ff017b82 */ /* 0x000fe20000000800 */
[----:B------:R-:W0:Y:S01]  /*0010*/  S2R R12, SR_TID.X ;  /* 0x00000000000c7919 */ /* 0x000e220000002100 */
[----:B------:R-:W1:Y:S06]  /*0020*/  LDCU UR6, c[0x0][0x388] ;  /* 0x00007100ff0677ac */ /* 0x000e6c0008000800 */
[----:B------:R-:W2:Y:S01]  /*0030*/  LDC.64 R2, c[0x0][0x380] ;  /* 0x0000e000ff027b82 */ /* 0x000ea20000000a00 */
[----:B------:R-:W-:Y:S01]  /*0040*/  IMAD.MOV.U32 R0, RZ, RZ, RZ ;  /* 0x000000ffff007224 */ /* 0x000fe200078e00ff */
[----:B------:R-:W3:Y:S01]  /*0050*/  LDCU.64 UR8, c[0x0][0x358] ;  /* 0x00006b00ff0877ac */ /* 0x000ee20008000a00 */
[----:B------:R-:W-:-:S05]  /*0060*/  IMAD.MOV.U32 R6, RZ, RZ, RZ ;  /* 0x000000ffff067224 */ /* 0x000fca00078e00ff */
[----:B------:R-:W4:Y:S08]  /*0070*/  S2UR UR5, SR_CgaCtaId ;  /* 0x00000000000579c3 */ /* 0x000f300000008800 */
[----:B------:R-:W5:Y:S01]  /*0080*/  LDC R10, c[0x0][0x388] ;  /* 0x0000e200ff0a7b82 */ /* 0x000f620000000800 */
[----:B0-----:R-:W-:-:S04]  /*0090*/  IMAD.SHL.U32 R5, R12, 0x2, RZ ;  /* 0x000000020c057824 */ /* 0x001fc800078e00ff */
[C---:B------:R-:W-:Y:S01]  /*00a0*/  VIADD R4, R5.reuse, 0x1 ;  /* 0x0000000105047836 */ /* 0x040fe20000000000 */
[C---:B-1----:R-:W-:Y:S01]  /*00b0*/  ISETP.GE.AND P0, PT, R5.reuse, UR6, PT ;  /* 0x0000000605007c0c */ /* 0x042fe2000bf06270 */
[----:B--2---:R-:W-:-:S03]  /*00c0*/  IMAD.WIDE.U32 R2, R5, 0x4, R2 ;  /* 0x0000000405027825 */ /* 0x004fc600078e0002 */
[----:B------:R-:W-:-:S09]  /*00d0*/  ISETP.GE.AND P1, PT, R4, UR6, PT ;  /* 0x0000000604007c0c */ /* 0x000fd2000bf26270 */
[----:B---3--:R-:W2:Y:S04]  /*00e0*/  @!P0 LDG.E R0, desc[UR8][R2.64] ;  /* 0x0000000802008981 */ /* 0x008ea8000c1e1900 */
[----:B------:R-:W3:Y:S01]  /*00f0*/  @!P1 LDG.E R6, desc[UR8][R2.64+0x4] ;  /* 0x0000040802069981 */ /* 0x000ee2000c1e1900 */
[----:B------:R-:W-:Y:S01]  /*0100*/  UMOV UR4, 0x400 ;  /* 0x0000040000047882 */ /* 0x000fe20000000000 */
[----:B------:R-:W-:Y:S01]  /*0110*/  ISETP.NE.AND P1, PT, R12, RZ, PT ;  /* 0x000000ff0c00720c */ /* 0x000fe20003f25270 */
[----:B----4-:R-:W-:Y:S01]  /*0120*/  ULEA UR4, UR5, UR4, 0x18 ;  /* 0x0000000405047291 */ /* 0x010fe2000f8ec0ff */
[----:B-----5:R-:W-:Y:S01]  /*0130*/  ISETP.GE.AND P2, PT, R10, 0x2, PT ;  /* 0x000000020a00780c */ /* 0x020fe20003f46270 */
[----:B------:R-:W-:Y:S01]  /*0140*/  USHF.R.S32.HI UR5, URZ, 0x1, UR6 ;  /* 0x00000001ff057899 */ /* 0x000fe20008011406 */
[----:B------:R-:W-:-:S03]  /*0150*/  IMAD.MOV.U32 R9, RZ, RZ, 0x1 ;  /* 0x00000001ff097424 */ /* 0x000fc600078e00ff */
[----:B------:R-:W-:Y:S01]  /*0160*/  LEA R7, R12, UR4, 0x3 ;  /* 0x000000040c077c11 */ /* 0x000fe2000f8e18ff */
[----:B------:R-:W-:-:S04]  /*0170*/  UISETP.GE.AND UP0, UPT, UR5, 0x1, UPT ;  /* 0x000000010500788c */ /* 0x000fc8000bf06270 */
[----:B--2---:R0:W-:Y:S04]  /*0180*/  STS [R7], R0 ;  /* 0x0000000007007388 */ /* 0x0041e80000000800 */
[----:B---3--:R0:W-:Y:S01]  /*0190*/  STS [R7+0x4], R6 ;  /* 0x0000040607007388 */ /* 0x0081e20000000800 */
[----:B------:R-:W-:Y:S05]  /*01a0*/  BRA.U !UP0, `(.L_x_3) ;  /* 0x00000001083c7547 */ /* 0x000fea000b800000 */
[----:B------:R-:W-:-:S07]  /*01b0*/  IMAD.MOV.U32 R9, RZ, RZ, 0x1 ;  /* 0x00000001ff097424 */ /* 0x000fce00078e00ff */
.L_x_4:
[----:B------:R-:W-:Y:S01]  /*01c0*/  BAR.SYNC.DEFER_BLOCKING 0x0 ;  /* 0x0000000000007b1d */ /* 0x000fe20000010000 */
[----:B------:R-:W-:Y:S01]  /*01d0*/  ISETP.GE.AND P0, PT, R12, UR5, PT ;  /* 0x000000050c007c0c */ /* 0x000fe2000bf06270 */
[----:B------:R-:W-:Y:S02]  /*01e0*/  UISETP.GT.U32.AND UP0, UPT, UR5, 0x1, UPT ;  /* 0x000000010500788c */ /* 0x000fe4000bf04070 */
[----:B------:R-:W-:-:S07]  /*01f0*/  USHF.R.U32.HI UR6, URZ, 0x1, UR5 ;  /* 0x00000001ff067899 */ /* 0x000fce0008011605 */
[----:B------:R-:W-:-:S03]  /*0200*/  UMOV UR5, UR6 ;  /* 0x0000000600057c82 */ /* 0x000fc60008000000 */
[----:B0-----:R-:W-:-:S05]  /*0210*/  @!P0 IMAD R0, R4, R9, RZ ;  /* 0x0000000904008224 */ /* 0x001fca00078e02ff */
[----:B------:R-:W-:-:S05]  /*0220*/  @!P0 LEA R0, R0, UR4, 0x2 ;  /* 0x0000000400008c11 */ /* 0x000fca000f8e10ff */
[C---:B-1----:R-:W-:Y:S02]  /*0230*/  @!P0 IMAD R6, R9.reuse, 0x4, R0 ;  /* 0x0000000409068824 */ /* 0x042fe400078e0200 */
[----:B------:R-:W-:Y:S01]  /*0240*/  @!P0 LDS R0, [R0+-0x4] ;  /* 0xfffffc0000008984 */ /* 0x000fe20000000800 */
[----:B------:R-:W-:-:S03]  /*0250*/  IMAD.SHL.U32 R9, R9, 0x2, RZ ;  /* 0x0000000209097824 */ /* 0x000fc600078e00ff */
[----:B------:R-:W0:Y:S02]  /*0260*/  @!P0 LDS R11, [R6+-0x4] ;  /* 0xfffffc00060b8984 */ /* 0x000e240000000800 */
[----:B0-----:R-:W-:-:S05]  /*0270*/  @!P0 IMAD.IADD R11, R0, 0x1, R11 ;  /* 0x00000001000b8824 */ /* 0x001fca00078e020b */
[----:B------:R1:W-:Y:S01]  /*0280*/  @!P0 STS [R6+-0x4], R11 ;  /* 0xfffffc0b06008388 */ /* 0x0003e20000000800 */
[----:B------:R-:W-:Y:S05]  /*0290*/  BRA.U UP0, `(.L_x_4) ;  /* 0xfffffffd00c87547 */ /* 0x000fea000b83ffff */
.L_x_3:
[----:B0-----:R-:W-:-:S05]  /*02a0*/  @!P1 LEA R0, R10, UR4, 0x2 ;  /* 0x000000040a009c11 */ /* 0x001fca000f8e10ff */
[----:B------:R0:W-:Y:S01]  /*02b0*/  @!P1 STS [R0+-0x4], RZ ;  /* 0xfffffcff00009388 */ /* 0x0001e20000000800 */
[----:B------:R-:W-:Y:S05]  /*02c0*/  @!P2 BRA `(.L_x_5) ;  /* 0x000000000040a947 */ /* 0x000fea0003800000 */
[----:B------:R-:W2:Y:S01]  /*02d0*/  LDC R10, c[0x0][0x388] ;  /* 0x0000e200ff0a7b82 */ /* 0x000ea20000000800 */
[----:B------:R-:W-:-:S05]  /*02e0*/  UMOV UR5, 0x1 ;  /* 0x0000000100057882 */ /* 0x000fca0000000000 */
.L_x_6:
[----:B------:R-:W-:Y:S01]  /*02f0*/  BAR.SYNC.DEFER_BLOCKING 0x0 ;  /* 0x0000000000007b1d */ /* 0x000fe20000010000 */
[----:B------:R-:W-:Y:S01]  /*0300*/  ISETP.GE.U32.AND P0, PT, R12, UR5, PT ;  /* 0x000000050c007c0c */ /* 0x000fe2000bf06070 */
[----:B------:R-:W-:Y:S01]  /*0310*/  USHF.L.U32 UR5, UR5, 0x1, URZ ;  /* 0x0000000105057899 */ /* 0x000fe200080006ff */
[----:B------:R-:W-:-:S11]  /*0320*/  SHF.R.U32.HI R9, RZ, 0x1, R9 ;  /* 0x00000001ff097819 */ /* 0x000fd60000011609 */
[----:B0-----:R-:W-:-:S05]  /*0330*/  @!P0 IMAD R0, R4, R9, RZ ;  /* 0x0000000904008224 */ /* 0x001fca00078e02ff */
[----:B------:R-:W-:-:S05]  /*0340*/  @!P0 LEA R0, R0, UR4, 0x2 ;  /* 0x0000000400008c11 */ /* 0x000fca000f8e10ff */
[----:B------:R-:W-:Y:S01]  /*0350*/  @!P0 IMAD R8, R9, 0x4, R0 ;  /* 0x0000000409088824 */ /* 0x000fe200078e0200 */
[----:B-1----:R-:W-:Y:S04]  /*0360*/  @!P0 LDS R6, [R0+-0x4] ;  /* 0xfffffc0000068984 */ /* 0x002fe80000000800 */
[----:B------:R-:W0:Y:S02]  /*0370*/  @!P0 LDS R11, [R8+-0x4] ;  /* 0xfffffc00080b8984 */ /* 0x000e240000000800 */
[----:B0-----:R-:W-:Y:S02]  /*0380*/  @!P0 IMAD.IADD R13, R6, 0x1, R11 ;  /* 0x00000001060d8824 */ /* 0x001fe400078e020b */
[----:B------:R3:W-:Y:S04]  /*0390*/  @!P0 STS [R0+-0x4], R11 ;  /* 0xfffffc0b00008388 */ /* 0x0007e80000000800 */
[----:B------:R3:W-:Y:S01]  /*03a0*/  @!P0 STS [R8+-0x4], R13 ;  /* 0xfffffc0d08008388 */ /* 0x0007e20000000800 */
[----:B--2---:R-:W-:-:S13]  /*03b0*/  ISETP.LE.AND P0, PT, R10, UR5, PT ;  /* 0x000000050a007c0c */ /* 0x004fda000bf03270 */
[----:B---3--:R-:W-:Y:S05]  /*03c0*/  @!P0 BRA `(.L_x_6) ;  /* 0xfffffffc00c88947 */ /* 0x008fea000383ffff */
.L_x_5:
[----:B------:R-:W-:Y:S01]  /*03d0*/  BAR.SYNC.DEFER_BLOCKING 0x0 ;  /* 0x0000000000007b1d */ /* 0x000fe20000010000 */
[-C--:B------:R-:W-:Y:S02]  /*03e0*/  ISETP.GE.AND P0, PT, R5, R10.reuse, PT ;  /* 0x0000000a0500720c */ /* 0x080fe40003f06270 */
[----:B------:R-:W-:-:S11]  /*03f0*/  ISETP.GE.AND P1, PT, R4, R10, PT ;  /* 0x0000000a0400720c */ /* 0x000fd60003f26270 */
[----:B------:R-:W2:Y:S04]  /*0400*/  @!P0 LDS R5, [R7] ;  /* 0x0000000007058984 */ /* 0x000ea80000000800 */
[----:B--2---:R2:W-:Y:S01]  /*0410*/  @!P0 STG.E desc[UR8][R2.64], R5 ;  /* 0x0000000502008986 */ /* 0x0045e2000c101908 */
[----:B------:R-:W-:Y:S05]  /*0420*/  @P1 EXIT ;  /* 0x000000000000194d */ /* 0x000fea0003800000 */
[----:B------:R-:W3:Y:S04]  /*0430*/  LDS R7, [R7+0x4] ;  /* 0x0000040007077984 */ /* 0x000ee80000000800 */
[----:B---3--:R-:W-:Y:S01]  /*0440*/  STG.E desc[UR8][R2.64+0x4], R7 ;  /* 0x0000040702007986 */ /* 0x008fe2000c101908 */
[----:B------:R-:W-:Y:S05]  /*0450*/  EXIT ;  /* 0x000000000000794d */ /* 0x000fea0003800000 */
.L_x_7:
        /* <DEDUP_REMOVED lines=10> */
.L_x_12:


//--------------------- .text.radix_histogram     --------------------------
	.section	.text.radix_histogram,"ax",@progbits
	.align	128
        .global         radix_histogram
        .type           radix_histogram,@function
        .size           radix_histogram,(.L_x_13 - radix_histogram)
        .other          radix_histogram,@"STO_CUDA_ENTRY STV_DEFAULT"
radix_histogram:
.text.radix_histogram:
[----:B------:R-:W-:Y:S01]  /*0000*/  LDC R1, c[0x0][0x37c] ;  /* 0x0000df00ff017b82 */ /* 0x000fe20000000800 */
[----:B------:R-:W0:Y:S07]  /*0010*/  S2R R7, SR_TID.X ;  /* 0x0000000000077919 */ /* 0x000e2e0000002100 */
[----:B------:R-:W1:Y:S01]  /*0020*/  S2UR UR6, SR_CTAID.X ;  /* 0x00000000000679c3 */ /* 0x000e620000002500 */
[----:B------:R-:W2:Y:S01]  /*0030*/  LDCU UR7, c[0x0][0x390] ;  /* 0x00007200ff0777ac */ /* 0x000ea20008000800 */
[----:B------:R-:W-:Y:S01]  /*0040*/  BSSY.RECONVERGENT B0, `(.L_x_8) ;  /* 0x0000015000007945 */ /* 0x000fe20003800200 */
[----:B------:R-:W-:Y:S01]  /*0050*/  UMOV UR4, 0x400 ;  /* 0x0000040000047882 */ /* 0x000fe20000000000 */
[----:B------:R-:W3:Y:S04]  /*0060*/  LDCU.64 UR8, c[0x0][0x358] ;  /* 0x00006b00ff0877ac */ /* 0x000ee80008000a00 */
[----:B------:R-:W1:Y:S08]  /*0070*/  LDC R0, c[0x0][0x360] ;  /* 0x0000d800ff007b82 */ /* 0x000e700000000800 */
[----:B------:R-:W4:Y:S01]  /*0080*/  S2UR UR5, SR_CgaCtaId ;  /* 0x00000000000579c3 */ /* 0x000f220000008800 */
[----:B0-----:R-:W-:Y:S01]  /*0090*/  ISETP.GT.U32.AND P0, PT, R7, 0xf, PT ;  /* 0x0000000f0700780c */ /* 0x001fe20003f04070 */
[----:B-1----:R-:W-:-:S05]  /*00a0*/  IMAD R5, R0, UR6, R7 ;  /* 0x0000000600057c24 */ /* 0x002fca000f8e0207 */
[----:B--2---:R-:W-:Y:S01]  /*00b0*/  ISETP.GE.AND P1, PT, R5, UR7, PT ;  /* 0x0000000705007c0c */ /* 0x004fe2000bf26270 */
[----:B----4-:R-:W-:-:S06]  /*00c0*/  ULEA UR4, UR5, UR4, 0x18 ;  /* 0x0000000405047291 */ /* 0x010fcc000f8ec0ff */
[----:B------:R-:W-:-:S05]  /*00d0*/  LEA R0, R7, UR4, 0x2 ;  /* 0x0000000407007c11 */ /* 0x000fca000f8e10ff */
[----:B------:R0:W-:Y:S01]  /*00e0*/  @!P0 STS [R0], RZ ;  /* 0x000000ff00008388 */ /* 0x0001e20000000800 */
[----:B------:R-:W-:Y:S06]  /*00f0*/  BAR.SYNC.DEFER_BLOCKING 0x0 ;  /* 0x0000000000007b1d */ /* 0x000fec0000010000 */
[----:B---3--:R-:W-:Y:S05]  /*0100*/  @P1 BRA `(.L_x_9) ;  /* 0x0000000000201947 */ /* 0x008fea0003800000 */
[----:B------:R-:W1:Y:S01]  /*0110*/  LDC.64 R2, c[0x0][0x380] ;  /* 0x0000e000ff027b82 */ /* 0x000e620000000a00 */
[----:B------:R-:W2:Y:S01]  /*0120*/  LDCU UR5, c[0x0][0x394] ;  /* 0x00007280ff0577ac */ /* 0x000ea20008000800 */
[----:B-1----:R-:W-:-:S06]  /*0130*/  IMAD.WIDE R2, R5, 0x4, R2 ;  /* 0x0000000405027825 */ /* 0x002fcc00078e0202 */
[----:B------:R-:W2:Y:S02]  /*0140*/  LDG.E R2, desc[UR8][R2.64] ;  /* 0x0000000802027981 */ /* 0x000ea4000c1e1900 */
[----:B--2---:R-:W-:-:S04]  /*0150*/  SHF.R.U32.HI R4, RZ, UR5, R2 ;  /* 0x00000005ff047c19 */ /* 0x004fc80008011602 */
[----:B------:R-:W-:-:S04]  /*0160*/  SHF.L.U32 R4, R4, 0x2, RZ ;  /* 0x0000000204047819 */ /* 0x000fc800000006ff */
[----:B------:R-:W-:-:S05]  /*0170*/  LOP3.LUT R4, R4, 0x3c, RZ, 0xc0, !PT ;  /* 0x0000003c04047812 */ /* 0x000fca00078ec0ff */
[----:B------:R1:W-:Y:S02]  /*0180*/  ATOMS.POPC.INC.32 RZ, [R4+UR4] ;  /* 0x0000000004ff7f8c */ /* 0x0003e4000d800004 */
.L_x_9:
[----:B------:R-:W-:Y:S05]  /*0190*/  BSYNC.RECONVERGENT B0 ;  /* 0x0000000000007941 */ /* 0x000fea0003800200 */
.L_x_8:
[----:B------:R-:W-:Y:S06]  /*01a0*/  BAR.SYNC.DEFER_BLOCKING 0x0 ;  /* 0x0000000000007b1d */ /* 0x000fec0000010000 */
[----:B------:R-:W-:Y:S05]  /*01b0*/  @P0 EXIT ;  /* 0x000000000000094d */ /* 0x000fea0003800000 */
[----:B------:R-:W2:Y:S01]  /*01c0*/  LDS R5, [R0] ;  /* 0x0000000000057984 */ /* 0x000ea20000000800 */
[----:B-1----:R-:W1:Y:S08]  /*01d0*/  LDC R4, c[0x0][0x370] ;  /* 0x0000dc00ff047b82 */ /* 0x002e700000000800 */
[----:B------:R-:W3:Y:S01]  /*01e0*/  LDC.64 R2, c[0x0][0x388] ;  /* 0x0000e200ff027b82 */ /* 0x000ee20000000a00 */
[----:B-1----:R-:W-:-:S04]  /*01f0*/  IMAD R7, R7, R4, UR6 ;  /* 0x0000000607077e24 */ /* 0x002fc8000f8e0204 */
[----:B---3--:R-:W-:-:S05]  /*0200*/  IMAD.WIDE.U32 R2, R7, 0x4, R2 ;  /* 0x0000000407027825 */ /* 0x008fca00078e0002 */
[----:B--2---:R-:W-:Y:S01]  /*0210*/  STG.E desc[UR8][R2.64], R5 ;  /* 0x0000000502007986 */ /* 0x004fe2000c101908 */
[----:B------:R-:W-:Y:S05]  /*0220*/  EXIT ;  /* 0x000000000000794d */ /* 0x000fea0003800000 */
.L_x_10:
        /* <DEDUP_REMOVED lines=13> */
.L_x_13:


//--------------------- .nv.shared.radix_scatter  --------------------------
	.section	.nv.shared.radix_scatter,"aw",@nobits
	.sectionflags	@""
	.align	16
.nv.shared.radix_scatter:
	.zero		1088


//--------------------- .nv.shared.reserved.0     --------------------------
	.section	.nv.shared.reserved.0,"aw",@nobits
	.weak		__nv_reservedSMEM_offset_0_alias
	.size		__nv_reservedSMEM_offset_0_alias, 0, 64
	.other		__nv_reservedSMEM_offset_0_alias,@"STO_CUDA_RESERVED_SHARED STV_DEFAULT"
__nv_reservedSMEM_offset_0_alias:
	.zero		0
	.zero		64


//--------------------- .nv.shared.radix_prefix_sum --------------------------
	.section	.nv.shared.radix_prefix_sum,"aw",@nobits
	.sectionflags	@""
	.align	16
	.zero		1024


//--------------------- .nv.shared.radix_histogram --------------------------
	.section	.nv.shared.radix_histogram,"aw",@nobits
	.sectionflags	@""
	.align	16
.nv.shared.radix_histogram:
	.zero		1088


//--------------------- .nv.constant0.radix_scatter --------------------------
	.section	.nv.constant0.radix_scatter,"a",@progbits
	.sectionflags	@""
	.align	4
.nv.constant0.radix_scatter:
	.zero		928


//--------------------- .nv.constant0.radix_prefix_sum --------------------------
	.section	.nv.constant0.radix_prefix_sum,"a",@progbits
	.sectionflags	@""
	.align	4
.nv.constant0.radix_prefix_sum:
	.zero		908


//--------------------- .nv.constant0.radix_histogram --------------------------
	.section	.nv.constant0.radix_histogram,"a",@progbits
	.sectionflags	@""
	.align	4
.nv.constant0.radix_histogram:
	.zero		920


//--------------------- SYMBOLS --------------------------

	.type		.nv.reservedSmem.offset0,@object
	.size		.nv.reservedSmem.offset0,0x4
	.type		.nv.reservedSmem.cap,@object
	.size		.nv.reservedSmem.cap,0x4
